//
// Generated by NVIDIA NVVM Compiler
//
// Compiler Build ID: CL-29920130
// Cuda compilation tools, release 11.3, V11.3.109
// Based on NVVM 7.0.1
//

.version 7.3
.target sm_52
.address_size 64

	// .globl	_Z15bounceBackD3Q19PdPKdPKiii

.visible .entry _Z15bounceBackD3Q19PdPKdPKiii(
	.param .u64 _Z15bounceBackD3Q19PdPKdPKiii_param_0,
	.param .u64 _Z15bounceBackD3Q19PdPKdPKiii_param_1,
	.param .u64 _Z15bounceBackD3Q19PdPKdPKiii_param_2,
	.param .u32 _Z15bounceBackD3Q19PdPKdPKiii_param_3,
	.param .u32 _Z15bounceBackD3Q19PdPKdPKiii_param_4
)
{
	.reg .pred 	%p<2>;
	.reg .b32 	%r<17>;
	.reg .f64 	%fd<20>;
	.reg .b64 	%rd<57>;


	ld.param.u64 	%rd1, [_Z15bounceBackD3Q19PdPKdPKiii_param_0];
	ld.param.u64 	%rd2, [_Z15bounceBackD3Q19PdPKdPKiii_param_1];
	ld.param.u64 	%rd3, [_Z15bounceBackD3Q19PdPKdPKiii_param_2];
	ld.param.u32 	%r3, [_Z15bounceBackD3Q19PdPKdPKiii_param_3];
	ld.param.u32 	%r2, [_Z15bounceBackD3Q19PdPKdPKiii_param_4];
	mov.u32 	%r4, %ntid.x;
	mov.u32 	%r5, %ctaid.x;
	mov.u32 	%r6, %tid.x;
	mad.lo.s32 	%r1, %r5, %r4, %r6;
	setp.ge.s32 	%p1, %r1, %r3;
	@%p1 bra 	$L__BB0_2;

	cvta.to.global.u64 	%rd4, %rd1;
	cvta.to.global.u64 	%rd5, %rd2;
	cvta.to.global.u64 	%rd6, %rd3;
	mul.wide.s32 	%rd7, %r1, 4;
	add.s64 	%rd8, %rd6, %rd7;
	ld.global.u32 	%r7, [%rd8];
	add.s32 	%r8, %r7, -1;
	mul.wide.s32 	%rd9, %r8, 8;
	add.s64 	%rd10, %rd5, %rd9;
	ld.global.f64 	%fd1, [%rd10];
	add.s64 	%rd11, %rd4, %rd9;
	st.global.f64 	[%rd11], %fd1;
	shl.b32 	%r9, %r2, 1;
	mul.wide.s32 	%rd12, %r9, 8;
	add.s64 	%rd13, %rd10, %rd12;
	ld.global.f64 	%fd2, [%rd13];
	shl.b32 	%r10, %r2, 3;
	cvt.s64.s32 	%rd14, %r10;
	add.s64 	%rd15, %rd11, %rd14;
	st.global.f64 	[%rd15], %fd2;
	mul.wide.s32 	%rd16, %r2, 8;
	add.s64 	%rd17, %rd10, %rd16;
	ld.global.f64 	%fd3, [%rd17];
	add.s64 	%rd18, %rd15, %rd14;
	st.global.f64 	[%rd18], %fd3;
	shl.b32 	%r11, %r2, 2;
	mul.wide.s32 	%rd19, %r11, 8;
	add.s64 	%rd20, %rd10, %rd19;
	ld.global.f64 	%fd4, [%rd20];
	add.s64 	%rd21, %rd18, %rd14;
	st.global.f64 	[%rd21], %fd4;
	mul.lo.s32 	%r12, %r2, 24;
	cvt.s64.s32 	%rd22, %r12;
	add.s64 	%rd23, %rd10, %rd22;
	ld.global.f64 	%fd5, [%rd23];
	add.s64 	%rd24, %rd21, %rd14;
	st.global.f64 	[%rd24], %fd5;
	add.s64 	%rd25, %rd23, %rd22;
	ld.global.f64 	%fd6, [%rd25];
	add.s64 	%rd26, %rd24, %rd14;
	st.global.f64 	[%rd26], %fd6;
	add.s64 	%rd27, %rd13, %rd22;
	ld.global.f64 	%fd7, [%rd27];
	add.s64 	%rd28, %rd26, %rd14;
	st.global.f64 	[%rd28], %fd7;
	mul.lo.s32 	%r13, %r2, 48;
	cvt.s64.s32 	%rd29, %r13;
	add.s64 	%rd30, %rd20, %rd29;
	ld.global.f64 	%fd8, [%rd30];
	add.s64 	%rd31, %rd28, %rd14;
	st.global.f64 	[%rd31], %fd8;
	add.s64 	%rd32, %rd25, %rd22;
	ld.global.f64 	%fd9, [%rd32];
	add.s64 	%rd33, %rd31, %rd14;
	st.global.f64 	[%rd33], %fd9;
	add.s64 	%rd34, %rd27, %rd22;
	ld.global.f64 	%fd10, [%rd34];
	add.s64 	%rd35, %rd33, %rd14;
	st.global.f64 	[%rd35], %fd10;
	add.s64 	%rd36, %rd17, %rd29;
	ld.global.f64 	%fd11, [%rd36];
	add.s64 	%rd37, %rd35, %rd14;
	st.global.f64 	[%rd37], %fd11;
	mul.lo.s32 	%r14, %r2, 14;
	mul.wide.s32 	%rd38, %r14, 8;
	add.s64 	%rd39, %rd10, %rd38;
	ld.global.f64 	%fd12, [%rd39];
	add.s64 	%rd40, %rd37, %rd14;
	st.global.f64 	[%rd40], %fd12;
	add.s64 	%rd41, %rd36, %rd29;
	ld.global.f64 	%fd13, [%rd41];
	add.s64 	%rd42, %rd40, %rd14;
	st.global.f64 	[%rd42], %fd13;
	add.s64 	%rd43, %rd32, %rd22;
	ld.global.f64 	%fd14, [%rd43];
	add.s64 	%rd44, %rd42, %rd14;
	st.global.f64 	[%rd44], %fd14;
	add.s64 	%rd45, %rd34, %rd22;
	ld.global.f64 	%fd15, [%rd45];
	add.s64 	%rd46, %rd44, %rd14;
	st.global.f64 	[%rd46], %fd15;
	mul.lo.s32 	%r15, %r2, 18;
	mul.wide.s32 	%rd47, %r15, 8;
	add.s64 	%rd48, %rd10, %rd47;
	ld.global.f64 	%fd16, [%rd48];
	add.s64 	%rd49, %rd46, %rd14;
	st.global.f64 	[%rd49], %fd16;
	mul.lo.s32 	%r16, %r2, 17;
	mul.wide.s32 	%rd50, %r16, 8;
	add.s64 	%rd51, %rd10, %rd50;
	ld.global.f64 	%fd17, [%rd51];
	add.s64 	%rd52, %rd49, %rd14;
	st.global.f64 	[%rd52], %fd17;
	add.s64 	%rd53, %rd30, %rd29;
	ld.global.f64 	%fd18, [%rd53];
	add.s64 	%rd54, %rd52, %rd14;
	st.global.f64 	[%rd54], %fd18;
	add.s64 	%rd55, %rd43, %rd22;
	ld.global.f64 	%fd19, [%rd55];
	add.s64 	%rd56, %rd54, %rd14;
	st.global.f64 	[%rd56], %fd19;

$L__BB0_2:
	ret;

}



// ===== COMPILED SASS (sm_100) =====

	.target	sm_100

	.elftype	@"ET_EXEC"


//--------------------- .note.nv.tkinfo           --------------------------
	.section	.note.nv.tkinfo,"",@"SHT_NOTE"
	.sectionflags	@"SHF_NOTE_NV_TKINFO"
	.tkinfo
        /*0018*/ 	.word	0x00000002
        /*0030*/ 	.string	""
        /*0030*/ 	.string	"ptxas"
        /*0030*/ 	.string	"Cuda compilation tools, release 13.0, V13.0.88"
        /*0030*/ 	.string	"Build cuda_13.0.r13.0/compiler.36424714_0"
        /*0030*/ 	.string	"-arch sm_100 "



//--------------------- .note.nv.cuinfo           --------------------------
	.section	.note.nv.cuinfo,"",@"SHT_NOTE"
	.sectionflags	@"SHF_NOTE_NV_CUINFO"
        /*0018*/ 	.short	0x0002
        /*001a*/ 	.short	0x0034
        /*001c*/ 	.short	0x0082
	.zero		2


//--------------------- .nv.info                  --------------------------
	.section	.nv.info,"",@"SHT_CUDA_INFO"
	.align	4


	//----- nvinfo : EIATTR_REGCOUNT
	.align		4
        /*0000*/ 	.byte	0x04, 0x2f
        /*0002*/ 	.short	(.L_1 - .L_0)
	.align		4
.L_0:
        /*0004*/ 	.word	index@(_Z15bounceBackD3Q19PdPKdPKiii)
        /*0008*/ 	.word	0x00000020


	//----- nvinfo : EIATTR_FRAME_SIZE
	.align		4
.L_1:
        /*000c*/ 	.byte	0x04, 0x11
        /*000e*/ 	.short	(.L_3 - .L_2)
	.align		4
.L_2:
        /*0010*/ 	.word	index@(_Z15bounceBackD3Q19PdPKdPKiii)
        /*0014*/ 	.word	0x00000000


	//----- nvinfo : EIATTR_MIN_STACK_SIZE
	.align		4
.L_3:
        /*0018*/ 	.byte	0x04, 0x12
        /*001a*/ 	.short	(.L_5 - .L_4)
	.align		4
.L_4:
        /*001c*/ 	.word	index@(_Z15bounceBackD3Q19PdPKdPKiii)
        /*0020*/ 	.word	0x00000000
.L_5:


//--------------------- .nv.compat                --------------------------
	.section	.nv.compat,"",@"SHT_CUDA_COMPAT_INFO"
	.align	4
        /*0000*/ 	.byte	0x02, 0x09, 0x00, 0x00, 0x02, 0x02, 0x01, 0x00, 0x02, 0x05, 0x05, 0x00, 0x03, 0x07, 0x01, 0x01
        /*0010*/ 	.byte	0x02, 0x03, 0x00, 0x00, 0x02, 0x06, 0x01, 0x00, 0x04, 0x0b, 0x08, 0x00, 0x09, 0x00, 0x00, 0x00
        /*0020*/ 	.byte	0x00, 0x00, 0x00, 0x00


//--------------------- .nv.info._Z15bounceBackD3Q19PdPKdPKiii --------------------------
	.section	.nv.info._Z15bounceBackD3Q19PdPKdPKiii,"",@"SHT_CUDA_INFO"
	.sectionflags	@""
	.align	4


	//----- nvinfo : EIATTR_CUDA_API_VERSION
	.align		4
        /*0000*/ 	.byte	0x04, 0x37
        /*0002*/ 	.short	(.L_7 - .L_6)
.L_6:
        /*0004*/ 	.word	0x00000082


	//----- nvinfo : EIATTR_KPARAM_INFO
	.align		4
.L_7:
        /*0008*/ 	.byte	0x04, 0x17
        /*000a*/ 	.short	(.L_9 - .L_8)
.L_8:
        /*000c*/ 	.word	0x00000000
        /*0010*/ 	.short	0x0004
        /*0012*/ 	.short	0x001c
        /*0014*/ 	.byte	0x00, 0xf0, 0x11, 0x00


	//----- nvinfo : EIATTR_KPARAM_INFO
	.align		4
.L_9:
        /*0018*/ 	.byte	0x04, 0x17
        /*001a*/ 	.short	(.L_11 - .L_10)
.L_10:
        /*001c*/ 	.word	0x00000000
        /*0020*/ 	.short	0x0003
        /*0022*/ 	.short	0x0018
        /*0024*/ 	.byte	0x00, 0xf0, 0x11, 0x00


	//----- nvinfo : EIATTR_KPARAM_INFO
	.align		4
.L_11:
        /*0028*/ 	.byte	0x04, 0x17
        /*002a*/ 	.short	(.L_13 - .L_12)
.L_12:
        /*002c*/ 	.word	0x00000000
        /*0030*/ 	.short	0x0002
        /*0032*/ 	.short	0x0010
        /*0034*/ 	.byte	0x00, 0xf0, 0x21, 0x00


	//----- nvinfo : EIATTR_KPARAM_INFO
	.align		4
.L_13:
        /*0038*/ 	.byte	0x04, 0x17
        /*003a*/ 	.short	(.L_15 - .L_14)
.L_14:
        /*003c*/ 	.word	0x00000000
        /*0040*/ 	.short	0x0001
        /*0042*/ 	.short	0x0008
        /*0044*/ 	.byte	0x00, 0xf0, 0x21, 0x00


	//----- nvinfo : EIATTR_KPARAM_INFO
	.align		4
.L_15:
        /*0048*/ 	.byte	0x04, 0x17
        /*004a*/ 	.short	(.L_17 - .L_16)
.L_16:
        /*004c*/ 	.word	0x00000000
        /*0050*/ 	.short	0x0000
        /*0052*/ 	.short	0x0000
        /*0054*/ 	.byte	0x00, 0xf0, 0x21, 0x00


	//----- nvinfo : EIATTR_SPARSE_MMA_MASK
	.align		4
.L_17:
        /*0058*/ 	.byte	0x03, 0x50
        /*005a*/ 	.short	0x0000


	//----- nvinfo : EIATTR_MAXREG_COUNT
	.align		4
        /*005c*/ 	.byte	0x03, 0x1b
        /*005e*/ 	.short	0x00ff


	//----- nvinfo : EIATTR_MERCURY_ISA_VERSION
	.align		4
        /*0060*/ 	.byte	0x03, 0x5f
        /*0062*/ 	.short	0x0101


	//----- nvinfo : EIATTR_VRC_CTA_INIT_COUNT
	.align		4
        /*0064*/ 	.byte	0x02, 0x4a
	.zero		1
	.zero		1


	//----- nvinfo : EIATTR_EXIT_INSTR_OFFSETS
	.align		4
        /*0068*/ 	.byte	0x04, 0x1c
        /*006a*/ 	.short	(.L_19 - .L_18)


	//   ....[0]....
.L_18:
        /*006c*/ 	.word	0x00000070


	//   ....[1]....
        /*0070*/ 	.word	0x00000850


	//----- nvinfo : EIATTR_CBANK_PARAM_SIZE
	.align		4
.L_19:
        /*0074*/ 	.byte	0x03, 0x19
        /*0076*/ 	.short	0x0020


	//----- nvinfo : EIATTR_PARAM_CBANK
	.align		4
        /*0078*/ 	.byte	0x04, 0x0a
        /*007a*/ 	.short	(.L_21 - .L_20)
	.align		4
.L_20:
        /*007c*/ 	.word	index@(.nv.constant0._Z15bounceBackD3Q19PdPKdPKiii)
        /*0080*/ 	.short	0x0380
        /*0082*/ 	.short	0x0020


	//----- nvinfo : EIATTR_SW_WAR
	.align		4
.L_21:
        /*0084*/ 	.byte	0x04, 0x36
        /*0086*/ 	.short	(.L_23 - .L_22)
.L_22:
        /*0088*/ 	.word	0x00000008
.L_23:


//--------------------- .nv.callgraph             --------------------------
	.section	.nv.callgraph,"",@"SHT_CUDA_CALLGRAPH"
	.align	4
	.sectionentsize	8
	.align		4
        /*0000*/ 	.word	0x00000000
	.align		4
        /*0004*/ 	.word	0xffffffff
	.align		4
        /*0008*/ 	.word	0x00000000
	.align		4
        /*000c*/ 	.word	0xfffffffe
	.align		4
        /*0010*/ 	.word	0x00000000
	.align		4
        /*0014*/ 	.word	0xfffffffd
	.align		4
        /*0018*/ 	.word	0x00000000
	.align		4
        /*001c*/ 	.word	0xfffffffc


//--------------------- .text._Z15bounceBackD3Q19PdPKdPKiii --------------------------
	.section	.text._Z15bounceBackD3Q19PdPKdPKiii,"ax",@progbits
	.align	128
        .global         _Z15bounceBackD3Q19PdPKdPKiii
        .type           _Z15bounceBackD3Q19PdPKdPKiii,@function
        .size           _Z15bounceBackD3Q19PdPKdPKiii,(.L_x_1 - _Z15bounceBackD3Q19PdPKdPKiii)
        .other          _Z15bounceBackD3Q19PdPKdPKiii,@"STO_CUDA_ENTRY STV_DEFAULT"
_Z15bounceBackD3Q19PdPKdPKiii:
.text._Z15bounceBackD3Q19PdPKdPKiii:
[----:B------:R-:W-:Y:S01]  /*0000*/  LDC R1, c[0x0][0x37c] ;  /* 0x0000df00ff017b82 */ /* 0x000fe20000000800 */
[----:B------:R-:W0:Y:S01]  /*0010*/  S2R R3, SR_CTAID.X ;  /* 0x0000000000037919 */ /* 0x000e220000002500 */
[----:B------:R-:W0:Y:S01]  /*0020*/  LDCU UR4, c[0x0][0x360] ;  /* 0x00006c00ff0477ac */ /* 0x000e220008000800 */
[----:B------:R-:W0:Y:S01]  /*0030*/  S2R R0, SR_TID.X ;  /* 0x0000000000007919 */ /* 0x000e220000002100 */
[----:B------:R-:W1:Y:S01]  /*0040*/  LDCU UR5, c[0x0][0x398] ;  /* 0x00007300ff0577ac */ /* 0x000e620008000800 */
[----:B0-----:R-:W-:-:S05]  /*0050*/  IMAD R3, R3, UR4, R0 ;  /* 0x0000000403037c24 */ /* 0x001fca000f8e0200 */
[----:B-1----:R-:W-:-:S13]  /*0060*/  ISETP.GE.AND P0, PT, R3, UR5, PT ;  /* 0x0000000503007c0c */ /* 0x002fda000bf06270 */
[----:B------:R-:W-:Y:S05]  /*0070*/  @P0 EXIT ;  /* 0x000000000000094d */ /* 0x000fea0003800000 */
[----:B------:R-:W0:Y:S01]  /*0080*/  LDC.64 R4, c[0x0][0x390] ;  /* 0x0000e400ff047b82 */ /* 0x000e220000000a00 */
[----:B------:R-:W1:Y:S07]  /*0090*/  LDCU.64 UR4, c[0x0][0x358] ;  /* 0x00006b00ff0477ac */ /* 0x000e6e0008000a00 */
[----:B------:R-:W2:Y:S08]  /*00a0*/  LDC R24, c[0x0][0x39c] ;  /* 0x0000e700ff187b82 */ /* 0x000eb00000000800 */
[----:B------:R-:W3:Y:S01]  /*00b0*/  LDC.64 R12, c[0x0][0x380] ;  /* 0x0000e000ff0c7b82 */ /* 0x000ee20000000a00 */
[----:B0-----:R-:W-:-:S07]  /*00c0*/  IMAD.WIDE R4, R3, 0x4, R4 ;  /* 0x0000000403047825 */ /* 0x001fce00078e0204 */
[----:B------:R-:W0:Y:S01]  /*00d0*/  LDC.64 R2, c[0x0][0x388] ;  /* 0x0000e200ff027b82 */ /* 0x000e220000000a00 */
[----:B-1----:R-:W4:Y:S02]  /*00e0*/  LDG.E R4, desc[UR4][R4.64] ;  /* 0x0000000404047981 */ /* 0x002f24000c1e1900 */
[----:B----4-:R-:W-:-:S04]  /*00f0*/  VIADD R9, R4, 0xffffffff ;  /* 0xffffffff04097836 */ /* 0x010fc80000000000 */
[----:B0-----:R-:W-:-:S05]  /*0100*/  IMAD.WIDE R2, R9, 0x8, R2 ;  /* 0x0000000809027825 */ /* 0x001fca00078e0202 */
[----:B------:R-:W4:Y:S01]  /*0110*/  LDG.E.64 R6, desc[UR4][R2.64] ;  /* 0x0000000402067981 */ /* 0x000f22000c1e1b00 */
[----:B--2---:R-:W-:Y:S02]  /*0120*/  IMAD.SHL.U32 R11, R24, 0x2, RZ ;  /* 0x00000002180b7824 */ /* 0x004fe400078e00ff */
[----:B---3--:R-:W-:-:S04]  /*0130*/  IMAD.WIDE R12, R9, 0x8, R12 ;  /* 0x00000008090c7825 */ /* 0x008fc800078e020c */
[----:B------:R-:W-:-:S04]  /*0140*/  IMAD.WIDE R8, R11, 0x8, R2 ;  /* 0x000000080b087825 */ /* 0x000fc800078e0202 */
[C---:B------:R-:W-:Y:S01]  /*0150*/  IMAD.SHL.U32 R23, R24.reuse, 0x8, RZ ;  /* 0x0000000818177824 */ /* 0x040fe200078e00ff */
[----:B----4-:R0:W-:Y:S04]  /*0160*/  STG.E.64 desc[UR4][R12.64], R6 ;  /* 0x000000060c007986 */ /* 0x0101e8000c101b04 */
[----:B------:R-:W2:Y:S01]  /*0170*/  LDG.E.64 R14, desc[UR4][R8.64] ;  /* 0x00000004080e7981 */ /* 0x000ea2000c1e1b00 */
[----:B------:R-:W-:Y:S01]  /*0180*/  SHF.R.S32.HI R25, RZ, 0x1f, R23 ;  /* 0x0000001fff197819 */ /* 0x000fe20000011417 */
[----:B------:R-:W-:Y:S01]  /*0190*/  IMAD.WIDE R10, R24, 0x8, R2 ;  /* 0x00000008180a7825 */ /* 0x000fe200078e0202 */
[----:B------:R-:W-:-:S04]  /*01a0*/  IADD3 R18, P0, PT, R12, R23, RZ ;  /* 0x000000170c127210 */ /* 0x000fc80007f1e0ff */
[----:B------:R-:W-:Y:S02]  /*01b0*/  IADD3.X R19, PT, PT, R13, R25, RZ, P0, !PT ;  /* 0x000000190d137210 */ /* 0x000fe400007fe4ff */
[----:B------:R-:W-:-:S03]  /*01c0*/  IADD3 R20, P0, PT, R23, R18, RZ ;  /* 0x0000001217147210 */ /* 0x000fc60007f1e0ff */
[----:B--2---:R1:W-:Y:S04]  /*01d0*/  STG.E.64 desc[UR4][R18.64], R14 ;  /* 0x0000000e12007986 */ /* 0x0043e8000c101b04 */
[----:B------:R-:W2:Y:S01]  /*01e0*/  LDG.E.64 R16, desc[UR4][R10.64] ;  /* 0x000000040a107981 */ /* 0x000ea2000c1e1b00 */
[----:B------:R-:W-:Y:S02]  /*01f0*/  IMAD.SHL.U32 R5, R24, 0x4, RZ ;  /* 0x0000000418057824 */ /* 0x000fe400078e00ff */
[----:B------:R-:W-:Y:S02]  /*0200*/  IMAD.X R21, R25, 0x1, R19, P0 ;  /* 0x0000000119157824 */ /* 0x000fe400000e0613 */
[----:B------:R-:W-:-:S04]  /*0210*/  IMAD.WIDE R4, R5, 0x8, R2 ;  /* 0x0000000805047825 */ /* 0x000fc800078e0202 */
[----:B------:R-:W-:Y:S01]  /*0220*/  IMAD R29, R24, 0x18, RZ ;  /* 0x00000018181d7824 */ /* 0x000fe200078e02ff */
[----:B--2---:R-:W-:Y:S04]  /*0230*/  STG.E.64 desc[UR4][R20.64], R16 ;  /* 0x0000001014007986 */ /* 0x004fe8000c101b04 */
[----:B0-----:R-:W2:Y:S01]  /*0240*/  LDG.E.64 R12, desc[UR4][R4.64] ;  /* 0x00000004040c7981 */ /* 0x001ea2000c1e1b00 */
[----:B------:R-:W-:Y:S02]  /*0250*/  SHF.R.S32.HI R27, RZ, 0x1f, R29 ;  /* 0x0000001fff1b7819 */ /* 0x000fe4000001141d */
[----:B------:R-:W-:Y:S02]  /*0260*/  IADD3 R6, P1, PT, R2, R29, RZ ;  /* 0x0000001d02067210 */ /* 0x000fe40007f3e0ff */
[----:B-1----:R-:W-:-:S03]  /*0270*/  IADD3 R14, P0, PT, R23, R20, RZ ;  /* 0x00000014170e7210 */ /* 0x002fc60007f1e0ff */
[----:B------:R-:W-:Y:S01]  /*0280*/  IMAD.X R7, R3, 0x1, R27, P1 ;  /* 0x0000000103077824 */ /* 0x000fe200008e061b */
[----:B------:R-:W-:-:S05]  /*0290*/  IADD3.X R15, PT, PT, R25, R21, RZ, P0, !PT ;  /* 0x00000015190f7210 */ /* 0x000fca00007fe4ff */
[----:B--2---:R0:W-:Y:S04]  /*02a0*/  STG.E.64 desc[UR4][R14.64], R12 ;  /* 0x0000000c0e007986 */ /* 0x0041e8000c101b04 */
[----:B0-----:R0:W2:Y:S01]  /*02b0*/  LDG.E.64 R12, desc[UR4][R6.64] ;  /* 0x00000004060c7981 */ /* 0x0010a2000c1e1b00 */
[----:B------:R-:W-:-:S05]  /*02c0*/  IADD3 R20, P0, PT, R23, R14, RZ ;  /* 0x0000000e17147210 */ /* 0x000fca0007f1e0ff */
[----:B------:R-:W-:Y:S01]  /*02d0*/  IMAD.X R21, R25, 0x1, R15, P0 ;  /* 0x0000000119157824 */ /* 0x000fe200000e060f */
[----:B0-----:R-:W-:-:S05]  /*02e0*/  IADD3 R6, P1, PT, R29, R6, RZ ;  /* 0x000000061d067210 */ /* 0x001fca0007f3e0ff */
[----:B------:R-:W-:Y:S01]  /*02f0*/  IMAD.X R7, R27, 0x1, R7, P1 ;  /* 0x000000011b077824 */ /* 0x000fe200008e0607 */
[----:B--2---:R0:W-:Y:S04]  /*0300*/  STG.E.64 desc[UR4][R20.64], R12 ;  /* 0x0000000c14007986 */ /* 0x0041e8000c101b04 */
[----:B------:R-:W2:Y:S01]  /*0310*/  LDG.E.64 R16, desc[UR4][R6.64] ;  /* 0x0000000406107981 */ /* 0x000ea2000c1e1b00 */
[----:B------:R-:W-:Y:S02]  /*0320*/  IADD3 R8, P1, PT, R8, R29, RZ ;  /* 0x0000001d08087210 */ /* 0x000fe40007f3e0ff */
[----:B------:R-:W-:-:S03]  /*0330*/  IADD3 R18, P0, PT, R23, R20, RZ ;  /* 0x0000001417127210 */ /* 0x000fc60007f1e0ff */
[----:B------:R-:W-:Y:S01]  /*0340*/  IMAD.X R9, R9, 0x1, R27, P1 ;  /* 0x0000000109097824 */ /* 0x000fe200008e061b */
[----:B------:R-:W-:Y:S01]  /*0350*/  IADD3.X R19, PT, PT, R25, R21, RZ, P0, !PT ;  /* 0x0000001519137210 */ /* 0x000fe200007fe4ff */
[----:B------:R-:W-:Y:S01]  /*0360*/  IMAD R22, R24, 0x30, RZ ;  /* 0x0000003018167824 */ /* 0x000fe200078e02ff */
[----:B------:R-:W-:-:S03]  /*0370*/  IADD3 R14, P0, PT, R23, R18, RZ ;  /* 0x00000012170e7210 */ /* 0x000fc60007f1e0ff */
[----:B--2---:R1:W-:Y:S04]  /*0380*/  STG.E.64 desc[UR4][R18.64], R16 ;  /* 0x0000001012007986 */ /* 0x0043e8000c101b04 */
[----:B0-----:R-:W2:Y:S01]  /*0390*/  LDG.E.64 R20, desc[UR4][R8.64] ;  /* 0x0000000408147981 */ /* 0x001ea2000c1e1b00 */
[----:B------:R-:W-:Y:S01]  /*03a0*/  SHF.R.S32.HI R0, RZ, 0x1f, R22 ;  /* 0x0000001fff007819 */ /* 0x000fe20000011416 */
[----:B------:R-:W-:Y:S01]  /*03b0*/  IMAD.X R15, R25, 0x1, R19, P0 ;  /* 0x00000001190f7824 */ /* 0x000fe200000e0613 */
[----:B------:R-:W-:-:S05]  /*03c0*/  IADD3 R4, P1, PT, R4, R22, RZ ;  /* 0x0000001604047210 */ /* 0x000fca0007f3e0ff */
[----:B------:R-:W-:Y:S01]  /*03d0*/  IMAD.X R5, R5, 0x1, R0, P1 ;  /* 0x0000000105057824 */ /* 0x000fe200008e0600 */
[----:B--2---:R-:W-:Y:S04]  /*03e0*/  STG.E.64 desc[UR4][R14.64], R20 ;  /* 0x000000140e007986 */ /* 0x004fe8000c101b04 */
[----:B------:R-:W2:Y:S01]  /*03f0*/  LDG.E.64 R12, desc[UR4][R4.64] ;  /* 0x00000004040c7981 */ /* 0x000ea2000c1e1b00 */
[----:B-1----:R-:W-:Y:S02]  /*0400*/  IADD3 R16, P0, PT, R23, R14, RZ ;  /* 0x0000000e17107210 */ /* 0x002fe40007f1e0ff */
[----:B------:R-:W-:-:S03]  /*0410*/  IADD3 R6, P1, PT, R29, R6, RZ ;  /* 0x000000061d067210 */ /* 0x000fc60007f3e0ff */
[----:B------:R-:W-:Y:S01]  /*0420*/  IMAD.X R17, R25, 0x1, R15, P0 ;  /* 0x0000000119117824 */ /* 0x000fe200000e060f */
[----:B------:R-:W-:Y:S02]  /*0430*/  IADD3.X R7, PT, PT, R27, R7, RZ, P1, !PT ;  /* 0x000000071b077210 */ /* 0x000fe40000ffe4ff */
[----:B------:R-:W-:Y:S02]  /*0440*/  IADD3 R18, P0, PT, R23, R16, RZ ;  /* 0x0000001017127210 */ /* 0x000fe40007f1e0ff */
[----:B--2---:R0:W-:Y:S04]  /*0450*/  STG.E.64 desc[UR4][R16.64], R12 ;  /* 0x0000000c10007986 */ /* 0x0041e8000c101b04 */
[----:B0-----:R-:W2:Y:S01]  /*0460*/  LDG.E.64 R12, desc[UR4][R6.64] ;  /* 0x00000004060c7981 */ /* 0x001ea2000c1e1b00 */
[----:B------:R-:W-:Y:S01]  /*0470*/  IADD3 R8, P1, PT, R29, R8, RZ ;  /* 0x000000081d087210 */ /* 0x000fe20007f3e0ff */
[----:B------:R-:W-:-:S04]  /*0480*/  IMAD.X R19, R25, 0x1, R17, P0 ;  /* 0x0000000119137824 */ /* 0x000fc800000e0611 */
[----:B------:R-:W-:Y:S01]  /*0490*/  IMAD.X R9, R27, 0x1, R9, P1 ;  /* 0x000000011b097824 */ /* 0x000fe200008e0609 */
[----:B------:R-:W-:Y:S01]  /*04a0*/  IADD3 R14, P0, PT, R23, R18, RZ ;  /* 0x00000012170e7210 */ /* 0x000fe20007f1e0ff */
[----:B--2---:R0:W-:Y:S04]  /*04b0*/  STG.E.64 desc[UR4][R18.64], R12 ;  /* 0x0000000c12007986 */ /* 0x0041e8000c101b04 */
[----:B------:R-:W2:Y:S01]  /*04c0*/  LDG.E.64 R20, desc[UR4][R8.64] ;  /* 0x0000000408147981 */ /* 0x000ea2000c1e1b00 */
[----:B------:R-:W-:Y:S01]  /*04d0*/  IADD3 R10, P1, PT, R10, R22, RZ ;  /* 0x000000160a0a7210 */ /* 0x000fe20007f3e0ff */
[----:B------:R-:W-:-:S03]  /*04e0*/  IMAD.X R15, R25, 0x1, R19, P0 ;  /* 0x00000001190f7824 */ /* 0x000fc600000e0613 */
[----:B------:R-:W-:Y:S01]  /*04f0*/  IADD3.X R11, PT, PT, R11, R0, RZ, P1, !PT ;  /* 0x000000000b0b7210 */ /* 0x000fe20000ffe4ff */
[----:B------:R-:W-:Y:S01]  /*0500*/  IMAD R26, R24, 0xe, RZ ;  /* 0x0000000e181a7824 */ /* 0x000fe200078e02ff */
[----:B------:R-:W-:Y:S01]  /*0510*/  IADD3 R16, P0, PT, R23, R14, RZ ;  /* 0x0000000e17107210 */ /* 0x000fe20007f1e0ff */
[----:B--2---:R1:W-:Y:S04]  /*0520*/  STG.E.64 desc[UR4][R14.64], R20 ;  /* 0x000000140e007986 */ /* 0x0043e8000c101b04 */
[----:B0-----:R-:W2:Y:S01]  /*0530*/  LDG.E.64 R12, desc[UR4][R10.64] ;  /* 0x000000040a0c7981 */ /* 0x001ea2000c1e1b00 */
[----:B------:R-:W-:Y:S02]  /*0540*/  IMAD.X R17, R25, 0x1, R15, P0 ;  /* 0x0000000119117824 */ /* 0x000fe400000e060f */
[----:B------:R-:W-:-:S03]  /*0550*/  IMAD.WIDE R18, R26, 0x8, R2 ;  /* 0x000000081a127825 */ /* 0x000fc600078e0202 */
[----:B--2---:R0:W-:Y:S04]  /*0560*/  STG.E.64 desc[UR4][R16.64], R12 ;  /* 0x0000000c10007986 */ /* 0x0041e8000c101b04 */
[----:B------:R-:W2:Y:S01]  /*0570*/  LDG.E.64 R18, desc[UR4][R18.64] ;  /* 0x0000000412127981 */ /* 0x000ea2000c1e1b00 */
[----:B------:R-:W-:Y:S02]  /*0580*/  IADD3 R10, P1, PT, R22, R10, RZ ;  /* 0x0000000a160a7210 */ /* 0x000fe40007f3e0ff */
[----:B-1----:R-:W-:-:S03]  /*0590*/  IADD3 R14, P0, PT, R23, R16, RZ ;  /* 0x00000010170e7210 */ /* 0x002fc60007f1e0ff */
[----:B------:R-:W-:Y:S02]  /*05a0*/  IMAD.X R11, R0, 0x1, R11, P1 ;  /* 0x00000001000b7824 */ /* 0x000fe400008e060b */
[----:B------:R-:W-:Y:S01]  /*05b0*/  IMAD.X R15, R25, 0x1, R17, P0 ;  /* 0x00000001190f7824 */ /* 0x000fe200000e0611 */
[----:B------:R-:W-:-:S04]  /*05c0*/  IADD3 R20, P0, PT, R23, R14, RZ ;  /* 0x0000000e17147210 */ /* 0x000fc80007f1e0ff */
[----:B--2---:R1:W-:Y:S04]  /*05d0*/  STG.E.64 desc[UR4][R14.64], R18 ;  /* 0x000000120e007986 */ /* 0x0043e8000c101b04 */
[----:B------:R-:W2:Y:S01]  /*05e0*/  LDG.E.64 R10, desc[UR4][R10.64] ;  /* 0x000000040a0a7981 */ /* 0x000ea2000c1e1b00 */
[----:B------:R-:W-:Y:S01]  /*05f0*/  IADD3 R6, P1, PT, R29, R6, RZ ;  /* 0x000000061d067210 */ /* 0x000fe20007f3e0ff */
[----:B------:R-:W-:-:S03]  /*0600*/  IMAD.X R21, R25, 0x1, R15, P0 ;  /* 0x0000000119157824 */ /* 0x000fc600000e060f */
[----:B------:R-:W-:Y:S02]  /*0610*/  IADD3.X R7, PT, PT, R27, R7, RZ, P1, !PT ;  /* 0x000000071b077210 */ /* 0x000fe40000ffe4ff */
[----:B0-----:R-:W-:Y:S01]  /*0620*/  IADD3 R16, P1, PT, R29, R8, RZ ;  /* 0x000000081d107210 */ /* 0x001fe20007f3e0ff */
[----:B--2---:R0:W-:Y:S04]  /*0630*/  STG.E.64 desc[UR4][R20.64], R10 ;  /* 0x0000000a14007986 */ /* 0x0041e8000c101b04 */
[----:B------:R-:W2:Y:S01]  /*0640*/  LDG.E.64 R12, desc[UR4][R6.64] ;  /* 0x00000004060c7981 */ /* 0x000ea2000c1e1b00 */
[----:B-1----:R-:W-:Y:S01]  /*0650*/  IADD3 R18, P0, PT, R23, R20, RZ ;  /* 0x0000001417127210 */ /* 0x002fe20007f1e0ff */
[----:B------:R-:W-:-:S03]  /*0660*/  IMAD.X R17, R27, 0x1, R9, P1 ;  /* 0x000000011b117824 */ /* 0x000fc600008e0609 */
[----:B------:R-:W-:Y:S01]  /*0670*/  IADD3.X R19, PT, PT, R25, R21, RZ, P0, !PT ;  /* 0x0000001519137210 */ /* 0x000fe200007fe4ff */
[----:B------:R-:W-:Y:S01]  /*0680*/  IMAD R9, R24, 0x12, RZ ;  /* 0x0000001218097824 */ /* 0x000fe200078e02ff */
[----:B------:R-:W-:-:S03]  /*0690*/  IADD3 R14, P0, PT, R23, R18, RZ ;  /* 0x00000012170e7210 */ /* 0x000fc60007f1e0ff */
[----:B--2---:R1:W-:Y:S04]  /*06a0*/  STG.E.64 desc[UR4][R18.64], R12 ;  /* 0x0000000c12007986 */ /* 0x0043e8000c101b04 */
[----:B------:R-:W2:Y:S01]  /*06b0*/  LDG.E.64 R16, desc[UR4][R16.64] ;  /* 0x0000000410107981 */ /* 0x000ea2000c1e1b00 */
[----:B------:R-:W-:Y:S02]  /*06c0*/  IMAD.X R15, R25, 0x1, R19, P0 ;  /* 0x00000001190f7824 */ /* 0x000fe400000e0613 */
[----:B0-----:R-:W-:Y:S01]  /*06d0*/  IMAD.WIDE R10, R9, 0x8, R2 ;  /* 0x00000008090a7825 */ /* 0x001fe200078e0202 */
[----:B------:R-:W-:-:S03]  /*06e0*/  IADD3 R8, P0, PT, R23, R14, RZ ;  /* 0x0000000e17087210 */ /* 0x000fc60007f1e0ff */
[----:B------:R-:W-:Y:S01]  /*06f0*/  IMAD R21, R24, 0x11, RZ ;  /* 0x0000001118157824 */ /* 0x000fe200078e02ff */
[----:B--2---:R0:W-:Y:S04]  /*0700*/  STG.E.64 desc[UR4][R14.64], R16 ;  /* 0x000000100e007986 */ /* 0x0041e8000c101b04 */
[----:B------:R-:W2:Y:S01]  /*0710*/  LDG.E.64 R10, desc[UR4][R10.64] ;  /* 0x000000040a0a7981 */ /* 0x000ea2000c1e1b00 */
[----:B------:R-:W-:Y:S02]  /*0720*/  IMAD.X R9, R25, 0x1, R15, P0 ;  /* 0x0000000119097824 */ /* 0x000fe400000e060f */
[----:B------:R-:W-:Y:S01]  /*0730*/  IMAD.WIDE R2, R21, 0x8, R2 ;  /* 0x0000000815027825 */ /* 0x000fe200078e0202 */
[----:B-1----:R-:W-:Y:S02]  /*0740*/  IADD3 R12, P0, PT, R23, R8, RZ ;  /* 0x00000008170c7210 */ /* 0x002fe40007f1e0ff */
[----:B------:R-:W-:Y:S01]  /*0750*/  IADD3 R4, P1, PT, R22, R4, RZ ;  /* 0x0000000416047210 */ /* 0x000fe20007f3e0ff */
[----:B--2---:R1:W-:Y:S04]  /*0760*/  STG.E.64 desc[UR4][R8.64], R10 ;  /* 0x0000000a08007986 */ /* 0x0043e8000c101b04 */
[----:B------:R-:W2:Y:S01]  /*0770*/  LDG.E.64 R2, desc[UR4][R2.64] ;  /* 0x0000000402027981 */ /* 0x000ea2000c1e1b00 */
[----:B------:R-:W-:Y:S01]  /*0780*/  IADD3.X R5, PT, PT, R0, R5, RZ, P1, !PT ;  /* 0x0000000500057210 */ /* 0x000fe20000ffe4ff */
[----:B------:R-:W-:Y:S01]  /*0790*/  IMAD.X R13, R25, 0x1, R9, P0 ;  /* 0x00000001190d7824 */ /* 0x000fe200000e0609 */
[----:B------:R-:W-:-:S02]  /*07a0*/  IADD3 R6, P1, PT, R29, R6, RZ ;  /* 0x000000061d067210 */ /* 0x000fc40007f3e0ff */
[----:B0-----:R-:W-:Y:S02]  /*07b0*/  IADD3 R14, P0, PT, R23, R12, RZ ;  /* 0x0000000c170e7210 */ /* 0x001fe40007f1e0ff */
[----:B--2---:R-:W-:Y:S04]  /*07c0*/  STG.E.64 desc[UR4][R12.64], R2 ;  /* 0x000000020c007986 */ /* 0x004fe8000c101b04 */
[----:B------:R-:W2:Y:S01]  /*07d0*/  LDG.E.64 R4, desc[UR4][R4.64] ;  /* 0x0000000404047981 */ /* 0x000ea2000c1e1b00 */
[----:B------:R-:W-:Y:S01]  /*07e0*/  IMAD.X R7, R27, 0x1, R7, P1 ;  /* 0x000000011b077824 */ /* 0x000fe200008e0607 */
[----:B------:R-:W-:Y:S02]  /*07f0*/  IADD3.X R15, PT, PT, R25, R13, RZ, P0, !PT ;  /* 0x0000000d190f7210 */ /* 0x000fe400007fe4ff */
[----:B-1----:R-:W-:-:S03]  /*0800*/  IADD3 R8, P0, PT, R23, R14, RZ ;  /* 0x0000000e17087210 */ /* 0x002fc60007f1e0ff */
[----:B--2---:R-:W-:Y:S04]  /*0810*/  STG.E.64 desc[UR4][R14.64], R4 ;  /* 0x000000040e007986 */ /* 0x004fe8000c101b04 */
[----:B------:R-:W2:Y:S01]  /*0820*/  LDG.E.64 R6, desc[UR4][R6.64] ;  /* 0x0000000406067981 */ /* 0x000ea2000c1e1b00 */
[----:B------:R-:W-:-:S05]  /*0830*/  IMAD.X R9, R25, 0x1, R15, P0 ;  /* 0x0000000119097824 */ /* 0x000fca00000e060f */
[----:B--2---:R-:W-:Y:S01]  /*0840*/  STG.E.64 desc[UR4][R8.64], R6 ;  /* 0x0000000608007986 */ /* 0x004fe2000c101b04 */
[----:B------:R-:W-:Y:S05]  /*0850*/  EXIT ;  /* 0x000000000000794d */ /* 0x000fea0003800000 */
.L_x_0:
[----:B------:R-:W-:-:S00]  /*0860*/  BRA `(.L_x_0) ;  /* 0xfffffffc00fc7947 */ /* 0x000fc0000383ffff */
[----:B------:R-:W-:-:S00]  /*0870*/  NOP ;  /* 0x0000000000007918 */ /* 0x000fc00000000000 */
        /* <DEDUP_REMOVED lines=8> */
.L_x_1:


//--------------------- .nv.shared.reserved.0     --------------------------
	.section	.nv.shared.reserved.0,"aw",@nobits
	.weak		__nv_reservedSMEM_offset_0_alias
	.size		__nv_reservedSMEM_offset_0_alias, 0, 64
	.other		__nv_reservedSMEM_offset_0_alias,@"STO_CUDA_RESERVED_SHARED STV_DEFAULT"
__nv_reservedSMEM_offset_0_alias:
	.zero		0
	.zero		64


//--------------------- .nv.constant0._Z15bounceBackD3Q19PdPKdPKiii --------------------------
	.section	.nv.constant0._Z15bounceBackD3Q19PdPKdPKiii,"a",@progbits
	.sectionflags	@""
	.align	4
.nv.constant0._Z15bounceBackD3Q19PdPKdPKiii:
	.zero		928


//--------------------- SYMBOLS --------------------------

	.type		.nv.reservedSmem.offset0,@object
	.size		.nv.reservedSmem.offset0,0x4
